//
// Generated by NVIDIA NVVM Compiler
//
// Compiler Build ID: CL-36424714
// Cuda compilation tools, release 13.0, V13.0.88
// Based on NVVM 20.0.0
//

.version 9.0
.target sm_100
.address_size 64

	// .globl	_Z12printThreadsv
.extern .func  (.param .b32 func_retval0) vprintf
(
	.param .b64 vprintf_param_0,
	.param .b64 vprintf_param_1
)
;
.global .align 1 .b8 $str[52] = {116, 104, 114, 101, 97, 100, 73, 100, 46, 120, 32, 58, 32, 37, 100, 44, 32, 116, 104, 114, 101, 97, 100, 73, 100, 46, 121, 32, 58, 32, 37, 100, 44, 32, 116, 104, 114, 101, 97, 100, 73, 100, 46, 122, 32, 58, 32, 37, 100, 32, 10};

.visible .entry _Z12printThreadsv()
{
	.local .align 8 .b8 	__local_depot0[16];
	.reg .b64 	%SP;
	.reg .b64 	%SPL;
	.reg .b32 	%r<6>;
	.reg .b64 	%rd<5>;

	mov.u64 	%SPL, __local_depot0;
	cvta.local.u64 	%SP, %SPL;
	add.u64 	%rd1, %SP, 0;
	add.u64 	%rd2, %SPL, 0;
	mov.u32 	%r1, %tid.x;
	mov.u32 	%r2, %tid.y;
	mov.u32 	%r3, %tid.z;
	st.local.v2.u32 	[%rd2], {%r1, %r2};
	st.local.u32 	[%rd2+8], %r3;
	mov.u64 	%rd3, $str;
	cvta.global.u64 	%rd4, %rd3;
	{ // callseq 0, 0
	.param .b64 param0;
	st.param.b64 	[param0], %rd4;
	.param .b64 param1;
	st.param.b64 	[param1], %rd1;
	.param .b32 retval0;
	call.uni (retval0), 
	vprintf, 
	(
	param0, 
	param1
	);
	ld.param.b32 	%r4, [retval0];
	} // callseq 0
	ret;

}


// ===== COMPILED SASS (sm_100) =====

	.target	sm_100

	.elftype	@"ET_EXEC"


//--------------------- .note.nv.tkinfo           --------------------------
	.section	.note.nv.tkinfo,"",@"SHT_NOTE"
	.sectionflags	@"SHF_NOTE_NV_TKINFO"
	.tkinfo
        /*0018*/ 	.word	0x00000002
        /*0030*/ 	.string	""
        /*0030*/ 	.string	"ptxas"
        /*0030*/ 	.string	"Cuda compilation tools, release 13.0, V13.0.88"
        /*0030*/ 	.string	"Build cuda_13.0.r13.0/compiler.36424714_0"
        /*0030*/ 	.string	"-arch sm_100 -m 64 "



//--------------------- .note.nv.cuinfo           --------------------------
	.section	.note.nv.cuinfo,"",@"SHT_NOTE"
	.sectionflags	@"SHF_NOTE_NV_CUINFO"
        /*0018*/ 	.short	0x0002
        /*001a*/ 	.short	0x0064
        /*001c*/ 	.short	0x0082
	.zero		2


//--------------------- .nv.info                  --------------------------
	.section	.nv.info,"",@"SHT_CUDA_INFO"
	.align	4


	//----- nvinfo : EIATTR_REGCOUNT
	.align		4
        /*0000*/ 	.byte	0x04, 0x2f
        /*0002*/ 	.short	(.L_2 - .L_1)
	.align		4
.L_1:
        /*0004*/ 	.word	index@(_Z12printThreadsv)
        /*0008*/ 	.word	0x00000018


	//----- nvinfo : EIATTR_FRAME_SIZE
	.align		4
.L_2:
        /*000c*/ 	.byte	0x04, 0x11
        /*000e*/ 	.short	(.L_4 - .L_3)
	.align		4
.L_3:
        /*0010*/ 	.word	index@(_Z12printThreadsv)
        /*0014*/ 	.word	0x00000010


	//----- nvinfo : EIATTR_MIN_STACK_SIZE
	.align		4
.L_4:
        /*0018*/ 	.byte	0x04, 0x12
        /*001a*/ 	.short	(.L_6 - .L_5)
	.align		4
.L_5:
        /*001c*/ 	.word	index@(_Z12printThreadsv)
        /*0020*/ 	.word	0x00000010
.L_6:


//--------------------- .nv.compat                --------------------------
	.section	.nv.compat,"",@"SHT_CUDA_COMPAT_INFO"
	.align	4
        /*0000*/ 	.byte	0x02, 0x09, 0x00, 0x00, 0x02, 0x02, 0x01, 0x00, 0x02, 0x05, 0x05, 0x00, 0x03, 0x07, 0x01, 0x01
        /*0010*/ 	.byte	0x02, 0x03, 0x00, 0x00, 0x02, 0x06, 0x01, 0x00, 0x04, 0x0b, 0x08, 0x00, 0x09, 0x00, 0x00, 0x00
        /*0020*/ 	.byte	0x00, 0x00, 0x00, 0x00


//--------------------- .nv.info._Z12printThreadsv --------------------------
	.section	.nv.info._Z12printThreadsv,"",@"SHT_CUDA_INFO"
	.sectionflags	@""
	.align	4


	//----- nvinfo : EIATTR_CUDA_API_VERSION
	.align		4
        /*0000*/ 	.byte	0x04, 0x37
        /*0002*/ 	.short	(.L_8 - .L_7)
.L_7:
        /*0004*/ 	.word	0x00000082


	//----- nvinfo : EIATTR_SPARSE_MMA_MASK
	.align		4
.L_8:
        /*0008*/ 	.byte	0x03, 0x50
        /*000a*/ 	.short	0x0000


	//----- nvinfo : EIATTR_MAXREG_COUNT
	.align		4
        /*000c*/ 	.byte	0x03, 0x1b
        /*000e*/ 	.short	0x00ff


	//----- nvinfo : EIATTR_EXTERNS
	.align		4
        /*0010*/ 	.byte	0x04, 0x0f
        /*0012*/ 	.short	(.L_10 - .L_9)


	//   ....[0]....
	.align		4
.L_9:
        /*0014*/ 	.word	index@(vprintf)


	//----- nvinfo : EIATTR_MERCURY_ISA_VERSION
	.align		4
.L_10:
        /*0018*/ 	.byte	0x03, 0x5f
        /*001a*/ 	.short	0x0101


	//----- nvinfo : EIATTR_VRC_CTA_INIT_COUNT
	.align		4
        /*001c*/ 	.byte	0x02, 0x4a
	.zero		1
	.zero		1


	//----- nvinfo : EIATTR_SYSCALL_OFFSETS
	.align		4
        /*0020*/ 	.byte	0x04, 0x46
        /*0022*/ 	.short	(.L_12 - .L_11)


	//   ....[0]....
.L_11:
        /*0024*/ 	.word	0x00000110


	//----- nvinfo : EIATTR_EXIT_INSTR_OFFSETS
	.align		4
.L_12:
        /*0028*/ 	.byte	0x04, 0x1c
        /*002a*/ 	.short	(.L_14 - .L_13)


	//   ....[0]....
.L_13:
        /*002c*/ 	.word	0x00000120


	//----- nvinfo : EIATTR_SW_WAR
	.align		4
.L_14:
        /*0030*/ 	.byte	0x04, 0x36
        /*0032*/ 	.short	(.L_16 - .L_15)
.L_15:
        /*0034*/ 	.word	0x00000008
.L_16:


//--------------------- .nv.callgraph             --------------------------
	.section	.nv.callgraph,"",@"SHT_CUDA_CALLGRAPH"
	.align	4
	.sectionentsize	8
	.align		4
        /*0000*/ 	.word	0x00000000
	.align		4
        /*0004*/ 	.word	0xffffffff
	.align		4
        /*0008*/ 	.word	index@(_Z12printThreadsv)
	.align		4
        /*000c*/ 	.word	index@(vprintf)
	.align		4
        /*0010*/ 	.word	0x00000000
	.align		4
        /*0014*/ 	.word	0xfffffffe
	.align		4
        /*0018*/ 	.word	0x00000000
	.align		4
        /*001c*/ 	.word	0xfffffffd
	.align		4
        /*0020*/ 	.word	0x00000000
	.align		4
        /*0024*/ 	.word	0xfffffffc


//--------------------- .nv.constant4             --------------------------
	.section	.nv.constant4,"a",@progbits
	.align	8
	.align		8
.nv.constant4:
        /*0000*/ 	.dword	vprintf
	.align		8
        /*0008*/ 	.dword	$str


//--------------------- .text._Z12printThreadsv   --------------------------
	.section	.text._Z12printThreadsv,"ax",@progbits
	.align	128
        .global         _Z12printThreadsv
        .type           _Z12printThreadsv,@function
        .size           _Z12printThreadsv,(.L_x_2 - _Z12printThreadsv)
        .other          _Z12printThreadsv,@"STO_CUDA_ENTRY STV_DEFAULT"
_Z12printThreadsv:
.text._Z12printThreadsv:
[----:B------:R-:W0:Y:S01]  /*0000*/  LDC R1, c[0x0][0x37c] ;  /* 0x0000df00ff017b82 */ /* 0x000e220000000800 */
[----:B------:R-:W1:Y:S01]  /*0010*/  S2R R8, SR_TID.X ;  /* 0x0000000000087919 */ /* 0x000e620000002100 */
[----:B0-----:R-:W-:Y:S01]  /*0020*/  VIADD R1, R1, 0xfffffff0 ;  /* 0xfffffff001017836 */ /* 0x001fe20000000000 */
[----:B------:R-:W-:Y:S01]  /*0030*/  MOV R0, 0x0 ;  /* 0x0000000000007802 */ /* 0x000fe20000000f00 */
[----:B------:R-:W0:Y:S01]  /*0040*/  LDCU UR4, c[0x0][0x2f8] ;  /* 0x00005f00ff0477ac */ /* 0x000e220008000800 */
[----:B------:R-:W1:Y:S03]  /*0050*/  S2R R9, SR_TID.Y ;  /* 0x0000000000097919 */ /* 0x000e660000002200 */
[----:B------:R2:W3:Y:S01]  /*0060*/  LDC.64 R2, c[0x4][R0] ;  /* 0x0100000000027b82 */ /* 0x0004e20000000a00 */
[----:B------:R-:W4:Y:S01]  /*0070*/  LDCU.64 UR6, c[0x4][0x8] ;  /* 0x01000100ff0677ac */ /* 0x000f220008000a00 */
[----:B------:R-:W5:Y:S01]  /*0080*/  S2R R10, SR_TID.Z ;  /* 0x00000000000a7919 */ /* 0x000f620000002300 */
[----:B------:R-:W2:Y:S01]  /*0090*/  LDCU UR5, c[0x0][0x2fc] ;  /* 0x00005f80ff0577ac */ /* 0x000ea20008000800 */
[----:B0-----:R-:W-:Y:S01]  /*00a0*/  IADD3 R6, P0, PT, R1, UR4, RZ ;  /* 0x0000000401067c10 */ /* 0x001fe2000ff1e0ff */
[----:B----4-:R-:W-:Y:S01]  /*00b0*/  IMAD.U32 R4, RZ, RZ, UR6 ;  /* 0x00000006ff047e24 */ /* 0x010fe2000f8e00ff */
[----:B------:R-:W-:-:S03]  /*00c0*/  MOV R5, UR7 ;  /* 0x0000000700057c02 */ /* 0x000fc60008000f00 */
[----:B--2---:R-:W-:Y:S01]  /*00d0*/  IMAD.X R7, RZ, RZ, UR5, P0 ;  /* 0x00000005ff077e24 */ /* 0x004fe200080e06ff */
[----:B-1----:R0:W-:Y:S04]  /*00e0*/  STL.64 [R1], R8 ;  /* 0x0000000801007387 */ /* 0x0021e80000100a00 */
[----:B-----5:R0:W-:Y:S03]  /*00f0*/  STL [R1+0x8], R10 ;  /* 0x0000080a01007387 */ /* 0x0201e60000100800 */
[----:B------:R-:W-:-:S07]  /*0100*/  LEPC R20, `(.L_x_0) ;  /* 0x000000001014794e */ /* 0x000fce0000000000 */
[----:B0--3--:R-:W-:Y:S05]  /*0110*/  CALL.ABS.NOINC R2 ;  /* 0x0000000002007343 */ /* 0x009fea0003c00000 */
.L_x_0:
[----:B------:R-:W-:Y:S05]  /*0120*/  EXIT ;  /* 0x000000000000794d */ /* 0x000fea0003800000 */
.L_x_1:
[----:B------:R-:W-:-:S00]  /*0130*/  BRA `(.L_x_1) ;  /* 0xfffffffc00fc7947 */ /* 0x000fc0000383ffff */
[----:B------:R-:W-:-:S00]  /*0140*/  NOP ;  /* 0x0000000000007918 */ /* 0x000fc00000000000 */
        /* <DEDUP_REMOVED lines=11> */
.L_x_2:


//--------------------- .nv.global.init           --------------------------
	.section	.nv.global.init,"aw",@progbits
.nv.global.init:
	.type		$str,@object
	.size		$str,(.L_0 - $str)
$str:
        /*0000*/ 	.byte	0x74, 0x68, 0x72, 0x65, 0x61, 0x64, 0x49, 0x64, 0x2e, 0x78, 0x20, 0x3a, 0x20, 0x25, 0x64, 0x2c
        /*0010*/ 	.byte	0x20, 0x74, 0x68, 0x72, 0x65, 0x61, 0x64, 0x49, 0x64, 0x2e, 0x79, 0x20, 0x3a, 0x20, 0x25, 0x64
        /*0020*/ 	.byte	0x2c, 0x20, 0x74, 0x68, 0x72, 0x65, 0x61, 0x64, 0x49, 0x64, 0x2e, 0x7a, 0x20, 0x3a, 0x20, 0x25
        /*0030*/ 	.byte	0x64, 0x20, 0x0a, 0x00
.L_0:


//--------------------- .nv.shared.reserved.0     --------------------------
	.section	.nv.shared.reserved.0,"aw",@nobits
	.weak		__nv_reservedSMEM_offset_0_alias
	.size		__nv_reservedSMEM_offset_0_alias, 0, 64
	.other		__nv_reservedSMEM_offset_0_alias,@"STO_CUDA_RESERVED_SHARED STV_DEFAULT"
__nv_reservedSMEM_offset_0_alias:
	.zero		0
	.zero		64


//--------------------- .nv.constant0._Z12printThreadsv --------------------------
	.section	.nv.constant0._Z12printThreadsv,"a",@progbits
	.sectionflags	@""
	.align	4
.nv.constant0._Z12printThreadsv:
	.zero		896


//--------------------- SYMBOLS --------------------------

	.type		.nv.reservedSmem.offset0,@object
	.size		.nv.reservedSmem.offset0,0x4
	.type		vprintf,@function
